	.headerflags	@"EF_CUDA_TEXMODE_UNIFIED EF_CUDA_64BIT_ADDRESS EF_CUDA_ACCELERATORS EF_CUDA_SM90 EF_CUDA_VIRTUAL_SM(EF_CUDA_SM90)"
	.elftype	@"ET_EXEC"


//--------------------- .nv.info                  --------------------------
	.section	.nv.info,"",@"SHT_CUDA_INFO"
	.align	4


	//----- nvinfo : EIATTR_REGCOUNT
	.align		4
        /*0000*/ 	.byte	0x04, 0x2f
        /*0002*/ 	.short	(.L_2 - .L_1)
	.align		4
.L_1:
        /*0004*/ 	.word	index@(triton_red_fused_native_group_norm_21)
        /*0008*/ 	.word	0x00000020


	//----- nvinfo : EIATTR_MIN_STACK_SIZE
	.align		4
.L_2:
        /*000c*/ 	.byte	0x04, 0x12
        /*000e*/ 	.short	(.L_4 - .L_3)
	.align		4
.L_3:
        /*0010*/ 	.word	index@(triton_red_fused_native_group_norm_21)
        /*0014*/ 	.word	0x00000000


	//----- nvinfo : EIATTR_FRAME_SIZE
	.align		4
.L_4:
        /*0018*/ 	.byte	0x04, 0x11
        /*001a*/ 	.short	(.L_6 - .L_5)
	.align		4
.L_5:
        /*001c*/ 	.word	index@(triton_red_fused_native_group_norm_21)
        /*0020*/ 	.word	0x00000000


	//----- nvinfo : EIATTR_MIN_STACK_SIZE
	.align		4
.L_6:
        /*0024*/ 	.byte	0x04, 0x12
        /*0026*/ 	.short	(.L_8 - .L_7)
	.align		4
.L_7:
        /*0028*/ 	.word	index@(triton_red_fused_native_group_norm_21)
        /*002c*/ 	.word	0x00000000
.L_8:


//--------------------- .nv.info.triton_red_fused_native_group_norm_21 --------------------------
	.section	.nv.info.triton_red_fused_native_group_norm_21,"",@"SHT_CUDA_INFO"
	.sectionflags	@""
	.align	4


	//----- nvinfo : EIATTR_CUDA_API_VERSION
	.align		4
        /*0000*/ 	.byte	0x04, 0x37
        /*0002*/ 	.short	(.L_10 - .L_9)
.L_9:
        /*0004*/ 	.word	0x0000007c


	//----- nvinfo : EIATTR_KPARAM_INFO
	.align		4
.L_10:
        /*0008*/ 	.byte	0x04, 0x17
        /*000a*/ 	.short	(.L_12 - .L_11)
.L_11:
        /*000c*/ 	.word	0x00000000
        /*0010*/ 	.short	0x0005
        /*0012*/ 	.short	0x0024
        /*0014*/ 	.byte	0x00, 0xf0, 0x11, 0x00


	//----- nvinfo : EIATTR_KPARAM_INFO
	.align		4
.L_12:
        /*0018*/ 	.byte	0x04, 0x17
        /*001a*/ 	.short	(.L_14 - .L_13)
.L_13:
        /*001c*/ 	.word	0x00000000
        /*0020*/ 	.short	0x0004
        /*0022*/ 	.short	0x0020
        /*0024*/ 	.byte	0x00, 0xf0, 0x11, 0x00


	//----- nvinfo : EIATTR_KPARAM_INFO
	.align		4
.L_14:
        /*0028*/ 	.byte	0x04, 0x17
        /*002a*/ 	.short	(.L_16 - .L_15)
.L_15:
        /*002c*/ 	.word	0x00000000
        /*0030*/ 	.short	0x0003
        /*0032*/ 	.short	0x0018
        /*0034*/ 	.byte	0x00, 0xf4, 0x21, 0x00


	//----- nvinfo : EIATTR_KPARAM_INFO
	.align		4
.L_16:
        /*0038*/ 	.byte	0x04, 0x17
        /*003a*/ 	.short	(.L_18 - .L_17)
.L_17:
        /*003c*/ 	.word	0x00000000
        /*0040*/ 	.short	0x0002
        /*0042*/ 	.short	0x0010
        /*0044*/ 	.byte	0x00, 0xf4, 0x21, 0x00


	//----- nvinfo : EIATTR_KPARAM_INFO
	.align		4
.L_18:
        /*0048*/ 	.byte	0x04, 0x17
        /*004a*/ 	.short	(.L_20 - .L_19)
.L_19:
        /*004c*/ 	.word	0x00000000
        /*0050*/ 	.short	0x0001
        /*0052*/ 	.short	0x0008
        /*0054*/ 	.byte	0x00, 0xf4, 0x21, 0x00


	//----- nvinfo : EIATTR_KPARAM_INFO
	.align		4
.L_20:
        /*0058*/ 	.byte	0x04, 0x17
        /*005a*/ 	.short	(.L_22 - .L_21)
.L_21:
        /*005c*/ 	.word	0x00000000
        /*0060*/ 	.short	0x0000
        /*0062*/ 	.short	0x0000
        /*0064*/ 	.byte	0x00, 0xf4, 0x21, 0x00


	//----- nvinfo : EIATTR_SPARSE_MMA_MASK
	.align		4
.L_22:
        /*0068*/ 	.byte	0x03, 0x50
        /*006a*/ 	.short	0x0000


	//----- nvinfo : EIATTR_MAXREG_COUNT
	.align		4
        /*006c*/ 	.byte	0x03, 0x1b
        /*006e*/ 	.short	0x0080


	//----- nvinfo : EIATTR_COOP_GROUP_MASK_REGIDS
	.align		4
        /*0070*/ 	.byte	0x04, 0x29
        /*0072*/ 	.short	(.L_24 - .L_23)


	//   ....[0]....
.L_23:
        /*0074*/ 	.word	0xffffffff


	//   ....[1]....
        /*0078*/ 	.word	0xffffffff


	//   ....[2]....
        /*007c*/ 	.word	0xffffffff


	//   ....[3]....
        /*0080*/ 	.word	0xffffffff


	//   ....[4]....
        /*0084*/ 	.word	0xffffffff


	//   ....[5]....
        /*0088*/ 	.word	0xffffffff


	//   ....[6]....
        /*008c*/ 	.word	0xffffffff


	//   ....[7]....
        /*0090*/ 	.word	0xffffffff


	//   ....[8]....
        /*0094*/ 	.word	0xffffffff


	//   ....[9]....
        /*0098*/ 	.word	0xffffffff


	//   ....[10]....
        /*009c*/ 	.word	0xffffffff


	//   ....[11]....
        /*00a0*/ 	.word	0xffffffff


	//   ....[12]....
        /*00a4*/ 	.word	0xffffffff


	//   ....[13]....
        /*00a8*/ 	.word	0xffffffff


	//   ....[14]....
        /*00ac*/ 	.word	0xffffffff


	//   ....[15]....
        /*00b0*/ 	.word	0xffffffff


	//   ....[16]....
        /*00b4*/ 	.word	0xffffffff


	//   ....[17]....
        /*00b8*/ 	.word	0xffffffff


	//   ....[18]....
        /*00bc*/ 	.word	0xffffffff


	//   ....[19]....
        /*00c0*/ 	.word	0xffffffff


	//   ....[20]....
        /*00c4*/ 	.word	0xffffffff


	//   ....[21]....
        /*00c8*/ 	.word	0xffffffff


	//----- nvinfo : EIATTR_COOP_GROUP_INSTR_OFFSETS
	.align		4
.L_24:
        /*00cc*/ 	.byte	0x04, 0x28
        /*00ce*/ 	.short	(.L_26 - .L_25)


	//   ....[0]....
.L_25:
        /*00d0*/ 	.word	0x00000ba0


	//   ....[1]....
        /*00d4*/ 	.word	0x00000c10


	//   ....[2]....
        /*00d8*/ 	.word	0x00000d00


	//   ....[3]....
        /*00dc*/ 	.word	0x00000d40


	//   ....[4]....
        /*00e0*/ 	.word	0x00000e70


	//   ....[5]....
        /*00e4*/ 	.word	0x00000eb0


	//   ....[6]....
        /*00e8*/ 	.word	0x00000f70


	//   ....[7]....
        /*00ec*/ 	.word	0x00000fe0


	//   ....[8]....
        /*00f0*/ 	.word	0x000010a0


	//   ....[9]....
        /*00f4*/ 	.word	0x00001110


	//   ....[10]....
        /*00f8*/ 	.word	0x00001240


	//   ....[11]....
        /*00fc*/ 	.word	0x00001250


	//   ....[12]....
        /*0100*/ 	.word	0x00001260


	//   ....[13]....
        /*0104*/ 	.word	0x000012a0


	//   ....[14]....
        /*0108*/ 	.word	0x000013b0


	//   ....[15]....
        /*010c*/ 	.word	0x00001440


	//   ....[16]....
        /*0110*/ 	.word	0x00001460


	//   ....[17]....
        /*0114*/ 	.word	0x000014f0


	//   ....[18]....
        /*0118*/ 	.word	0x00001560


	//   ....[19]....
        /*011c*/ 	.word	0x000015b0


	//   ....[20]....
        /*0120*/ 	.word	0x00001680


	//   ....[21]....
        /*0124*/ 	.word	0x000016d0


	//----- nvinfo : EIATTR_EXIT_INSTR_OFFSETS
	.align		4
.L_26:
        /*0128*/ 	.byte	0x04, 0x1c
        /*012a*/ 	.short	(.L_28 - .L_27)


	//   ....[0]....
.L_27:
        /*012c*/ 	.word	0x000018b0


	//   ....[1]....
        /*0130*/ 	.word	0x000018f0


	//----- nvinfo : EIATTR_REQNTID
	.align		4
.L_28:
        /*0134*/ 	.byte	0x04, 0x10
        /*0136*/ 	.short	(.L_30 - .L_29)
.L_29:
        /*0138*/ 	.word	0x00000200
        /*013c*/ 	.word	0x00000001
        /*0140*/ 	.word	0x00000001


	//----- nvinfo : EIATTR_CBANK_PARAM_SIZE
	.align		4
.L_30:
        /*0144*/ 	.byte	0x03, 0x19
        /*0146*/ 	.short	0x0028


	//----- nvinfo : EIATTR_PARAM_CBANK
	.align		4
        /*0148*/ 	.byte	0x04, 0x0a
        /*014a*/ 	.short	(.L_32 - .L_31)
	.align		4
.L_31:
        /*014c*/ 	.word	index@(.nv.constant0.triton_red_fused_native_group_norm_21)
        /*0150*/ 	.short	0x0210
        /*0152*/ 	.short	0x0028


	//----- nvinfo : EIATTR_SW_WAR
	.align		4
.L_32:
        /*0154*/ 	.byte	0x04, 0x36
        /*0156*/ 	.short	(.L_34 - .L_33)
.L_33:
        /*0158*/ 	.word	0x00000008
.L_34:


//--------------------- .nv.callgraph             --------------------------
	.section	.nv.callgraph,"",@"SHT_CUDA_CALLGRAPH"
	.align	4
	.sectionentsize	8
	.align		4
        /*0000*/ 	.word	0x00000000
	.align		4
        /*0004*/ 	.word	0xffffffff
	.align		4
        /*0008*/ 	.word	0x00000000
	.align		4
        /*000c*/ 	.word	0xfffffffe
	.align		4
        /*0010*/ 	.word	0x00000000
	.align		4
        /*0014*/ 	.word	0xfffffffd
	.align		4
        /*0018*/ 	.word	0x00000000
	.align		4
        /*001c*/ 	.word	0xfffffffc


//--------------------- .nv.constant4             --------------------------
	.section	.nv.constant4,"a",@progbits
	.align	8
	.align		8
.nv.constant4:
        /*0000*/ 	.dword	_$_str


//--------------------- .text.triton_red_fused_native_group_norm_21 --------------------------
	.section	.text.triton_red_fused_native_group_norm_21,"ax",@progbits
	.sectionflags	@"SHF_BARRIERS=1"
	.align	128
        .global         triton_red_fused_native_group_norm_21
        .type           triton_red_fused_native_group_norm_21,@function
        .size           triton_red_fused_native_group_norm_21,(.L_x_1 - triton_red_fused_native_group_norm_21)
        .other          triton_red_fused_native_group_norm_21,@"STO_CUDA_ENTRY STV_DEFAULT"
triton_red_fused_native_group_norm_21:
.text.triton_red_fused_native_group_norm_21:
[----:B------:R-:W0:Y:S02]  /*0000*/  LDC R1, c[0x0][0x28] ;  /* 0x00000a00ff017b82 */ /* 0x000e240000000800 */
[----:B------:R-:W1:Y:S01]  /*0010*/  S2R R14, SR_CTAID.X ;  /* 0x00000000000e7919 */ /* 0x000e620000002500 */
[----:B------:R-:W2:Y:S01]  /*0020*/  LDC.64 R12, c[0x0][0x210] ;  /* 0x00008400ff0c7b82 */ /* 0x000ea20000000a00 */
[----:B------:R-:W-:Y:S02]  /*0030*/  CS2R R6, SRZ ;  /* 0x0000000000067805 */ /* 0x000fe4000001ff00 */
[----:B------:R-:W-:Y:S01]  /*0040*/  CS2R R8, SRZ ;  /* 0x0000000000087805 */ /* 0x000fe2000001ff00 */
[----:B------:R-:W3:Y:S01]  /*0050*/  S2R R19, SR_TID.X ;  /* 0x0000000000137919 */ /* 0x000ee20000002100 */
[----:B------:R-:W-:Y:S01]  /*0060*/  CS2R R10, SRZ ;  /* 0x00000000000a7805 */ /* 0x000fe2000001ff00 */
[----:B------:R-:W-:Y:S01]  /*0070*/  ULDC.64 UR6, c[0x0][0x208] ;  /* 0x0000820000067ab9 */ /* 0x000fe20000000a00 */
[----:B-1----:R-:W-:Y:S02]  /*0080*/  SHF.R.S32.HI R3, RZ, 0x1f, R14 ;  /* 0x0000001fff037819 */ /* 0x002fe4000001140e */
[----:B------:R-:W-:-:S02]  /*0090*/  ISETP.GE.AND P0, PT, R14, 0x40, PT ;  /* 0x000000400e00780c */ /* 0x000fc40003f06270 */
[----:B------:R-:W-:Y:S02]  /*00a0*/  LEA.HI R3, R3, R14, RZ, 0x4 ;  /* 0x0000000e03037211 */ /* 0x000fe400078f20ff */
[----:B---3--:R-:W-:Y:S02]  /*00b0*/  SHF.L.U32 R16, R19, 0x2, RZ ;  /* 0x0000000213107819 */ /* 0x008fe400000006ff */
[----:B------:R-:W-:Y:S02]  /*00c0*/  LOP3.LUT R5, R3, 0x7fffff0, RZ, 0xc0, !PT ;  /* 0x07fffff003057812 */ /* 0x000fe400078ec0ff */
[----:B------:R-:W-:Y:S02]  /*00d0*/  LOP3.LUT R0, R16, 0x1c, RZ, 0xc0, !PT ;  /* 0x0000001c10007812 */ /* 0x000fe400078ec0ff */
[----:B------:R-:W-:Y:S02]  /*00e0*/  IADD3 R5, -R5, R14, RZ ;  /* 0x0000000e05057210 */ /* 0x000fe40007ffe1ff */
[----:B------:R-:W-:-:S02]  /*00f0*/  SHF.L.U32 R2, R19, 0x6, RZ ;  /* 0x0000000613027819 */ /* 0x000fc400000006ff */
[----:B------:R-:W-:Y:S02]  /*0100*/  SHF.L.U32 R3, R3, 0xd, RZ ;  /* 0x0000000d03037819 */ /* 0x000fe400000006ff */
[----:B------:R-:W-:Y:S02]  /*0110*/  LEA R0, R5, R0, 0x5 ;  /* 0x0000000005007211 */ /* 0x000fe400078e28ff */
[----:B------:R-:W-:Y:S02]  /*0120*/  CS2R R4, SRZ ;  /* 0x0000000000047805 */ /* 0x000fe4000001ff00 */
[----:B------:R-:W-:Y:S02]  /*0130*/  LOP3.LUT R2, R2, 0x7e00, RZ, 0xc0, !PT ;  /* 0x00007e0002027812 */ /* 0x000fe400078ec0ff */
[----:B------:R-:W-:-:S04]  /*0140*/  LOP3.LUT R3, R3, 0xfffe0000, RZ, 0xc0, !PT ;  /* 0xfffe000003037812 */ /* 0x000fc800078ec0ff */
[----:B------:R-:W-:-:S04]  /*0150*/  IADD3 R21, R2, R0, R3 ;  /* 0x0000000002157210 */ /* 0x000fc80007ffe003 */
[----:B------:R-:W-:Y:S01]  /*0160*/  IADD3 R23, R21, 0x8000, RZ ;  /* 0x0000800015177810 */ /* 0x000fe20007ffe0ff */
[----:B--2---:R-:W-:-:S04]  /*0170*/  IMAD.WIDE R2, R21, 0x4, R12 ;  /* 0x0000000415027825 */ /* 0x004fc800078e020c */
[----:B------:R-:W-:Y:S01]  /*0180*/  IMAD.WIDE R22, R23, 0x4, R12 ;  /* 0x0000000417167825 */ /* 0x000fe200078e020c */
[----:B------:R-:W2:Y:S04]  /*0190*/  @!P0 LDG.E.EF.128 R4, desc[UR6][R2.64] ;  /* 0x0000000602048981 */ /* 0x000ea8000c0e1d00 */
[----:B------:R-:W3:Y:S01]  /*01a0*/  @!P0 LDG.E.EF.128 R8, desc[UR6][R22.64] ;  /* 0x0000000616088981 */ /* 0x000ee2000c0e1d00 */
[----:B------:R-:W-:-:S10]  /*01b0*/  HFMA2.MMA R20, -RZ, RZ, 2, 0 ;  /* 0x40000000ff147435 */ /* 0x000fd400000001ff */
[----:B------:R-:W-:-:S04]  /*01c0*/  FSEL R20, R20, 1, !P0 ;  /* 0x3f80000014147808 */ /* 0x000fc80004000000 */
[----:B------:R-:W1:Y:S01]  /*01d0*/  MUFU.RCP R25, R20 ;  /* 0x0000001400197308 */ /* 0x000e620000001000 */
[----:B--2---:R-:W-:Y:S02]  /*01e0*/  SEL R6, R6, RZ, !P0 ;  /* 0x000000ff06067207 */ /* 0x004fe40004000000 */
[----:B------:R-:W-:Y:S02]  /*01f0*/  SEL R7, R7, RZ, !P0 ;  /* 0x000000ff07077207 */ /* 0x000fe40004000000 */
[----:B------:R-:W-:Y:S02]  /*0200*/  SEL R0, R4, RZ, !P0 ;  /* 0x000000ff04007207 */ /* 0x000fe40004000000 */
[----:B------:R-:W-:Y:S02]  /*0210*/  SEL R4, R5, RZ, !P0 ;  /* 0x000000ff05047207 */ /* 0x000fe40004000000 */
[----:B---3--:R-:W-:Y:S02]  /*0220*/  SEL R5, R11, RZ, !P0 ;  /* 0x000000ff0b057207 */ /* 0x008fe40004000000 */
[----:B------:R-:W-:-:S02]  /*0230*/  SEL R10, R10, RZ, !P0 ;  /* 0x000000ff0a0a7207 */ /* 0x000fc40004000000 */
[----:B------:R-:W-:Y:S02]  /*0240*/  FSEL R11, R6, RZ, !P0 ;  /* 0x000000ff060b7208 */ /* 0x000fe40004000000 */
[----:B------:R-:W-:Y:S02]  /*0250*/  FSEL R26, R7, RZ, !P0 ;  /* 0x000000ff071a7208 */ /* 0x000fe40004000000 */
[----:B------:R-:W-:Y:S02]  /*0260*/  SEL R23, R9, RZ, !P0 ;  /* 0x000000ff09177207 */ /* 0x000fe40004000000 */
[----:B------:R-:W-:Y:S01]  /*0270*/  FSEL R27, R4, RZ, !P0 ;  /* 0x000000ff041b7208 */ /* 0x000fe20004000000 */
[----:B------:R-:W-:Y:S01]  /*0280*/  FADD R4, -R11, R10 ;  /* 0x0000000a0b047221 */ /* 0x000fe20000000100 */
[----:B------:R-:W-:Y:S01]  /*0290*/  SEL R22, R8, RZ, !P0 ;  /* 0x000000ff08167207 */ /* 0x000fe20004000000 */
[----:B------:R-:W-:Y:S01]  /*02a0*/  FADD R3, -R26, R5 ;  /* 0x000000051a037221 */ /* 0x000fe20000000100 */
[----:B------:R-:W-:Y:S01]  /*02b0*/  FSEL R9, R0, RZ, !P0 ;  /* 0x000000ff00097208 */ /* 0x000fe20004000000 */
[----:B------:R-:W-:Y:S01]  /*02c0*/  FADD R0, -R27, R23 ;  /* 0x000000171b007221 */ /* 0x000fe20000000100 */
[-C--:B-1----:R-:W-:Y:S01]  /*02d0*/  FFMA R11, R4, R25.reuse, R11 ;  /* 0x00000019040b7223 */ /* 0x082fe2000000000b */
[----:B------:R-:W-:-:S02]  /*02e0*/  FFMA R26, R3, R25, R26 ;  /* 0x00000019031a7223 */ /* 0x000fc4000000001a */
[----:B------:R-:W-:Y:S01]  /*02f0*/  FADD R2, -R9, R22 ;  /* 0x0000001609027221 */ /* 0x000fe20000000100 */
[-C--:B------:R-:W-:Y:S01]  /*0300*/  FFMA R24, R0, R25.reuse, R27 ;  /* 0x0000001900187223 */ /* 0x080fe2000000001b */
[----:B------:R-:W-:Y:S01]  /*0310*/  FADD R7, R10, -R11 ;  /* 0x8000000b0a077221 */ /* 0x000fe20000000000 */
[----:B------:R-:W-:Y:S01]  /*0320*/  FADD R6, R5, -R26 ;  /* 0x8000001a05067221 */ /* 0x000fe20000000000 */
[----:B------:R-:W-:Y:S01]  /*0330*/  FFMA R25, R2, R25, R9 ;  /* 0x0000001902197223 */ /* 0x000fe20000000009 */
[----:B------:R-:W-:Y:S01]  /*0340*/  IADD3 R9, R21, 0x10000, RZ ;  /* 0x0001000015097810 */ /* 0x000fe20007ffe0ff */
[----:B------:R-:W-:Y:S01]  /*0350*/  FFMA R10, R4, R7, RZ ;  /* 0x00000007040a7223 */ /* 0x000fe200000000ff */
[----:B------:R-:W-:Y:S01]  /*0360*/  FFMA R27, R3, R6, RZ ;  /* 0x00000006031b7223 */ /* 0x000fe200000000ff */
[----:B------:R-:W-:Y:S02]  /*0370*/  CS2R R4, SRZ ;  /* 0x0000000000047805 */ /* 0x000fe4000001ff00 */
[----:B------:R-:W-:Y:S01]  /*0380*/  CS2R R6, SRZ ;  /* 0x0000000000067805 */ /* 0x000fe2000001ff00 */
[----:B------:R-:W-:-:S05]  /*0390*/  IMAD.WIDE R8, R9, 0x4, R12 ;  /* 0x0000000409087825 */ /* 0x000fca00078e020c */
[----:B------:R-:W2:Y:S01]  /*03a0*/  @!P0 LDG.E.EF.128 R4, desc[UR6][R8.64] ;  /* 0x0000000608048981 */ /* 0x000ea2000c0e1d00 */
[----:B------:R-:W-:Y:S01]  /*03b0*/  FADD R20, R20, 1 ;  /* 0x3f80000014147421 */ /* 0x000fe20000000000 */
[----:B------:R-:W-:-:S04]  /*03c0*/  FSEL R11, R11, RZ, !P0 ;  /* 0x000000ff0b0b7208 */ /* 0x000fc80004000000 */
[----:B------:R-:W-:-:S06]  /*03d0*/  FSEL R3, R20, 1, !P0 ;  /* 0x3f80000014037808 */ /* 0x000fcc0004000000 */
[----:B------:R-:W1:Y:S01]  /*03e0*/  MUFU.RCP R3, R3 ;  /* 0x0000000300037308 */ /* 0x000e620000001000 */
[----:B--2---:R-:W-:Y:S02]  /*03f0*/  SEL R28, R7, RZ, !P0 ;  /* 0x000000ff071c7207 */ /* 0x004fe40004000000 */
[----:B------:R-:W-:Y:S02]  /*0400*/  FSEL R7, R26, RZ, !P0 ;  /* 0x000000ff1a077208 */ /* 0x000fe40004000000 */
[----:B------:R-:W-:-:S03]  /*0410*/  SEL R29, R6, RZ, !P0 ;  /* 0x000000ff061d7207 */ /* 0x000fc60004000000 */
[----:B------:R-:W-:Y:S02]  /*0420*/  FADD R26, -R7, R28 ;  /* 0x0000001c071a7221 */ /* 0x000fe40000000100 */
[----:B------:R-:W-:Y:S02]  /*0430*/  FADD R9, -R11, R29 ;  /* 0x0000001d0b097221 */ /* 0x000fe40000000100 */
[----:B-1----:R-:W-:-:S04]  /*0440*/  FFMA R7, R26, R3, R7 ;  /* 0x000000031a077223 */ /* 0x002fc80000000007 */
[----:B------:R-:W-:-:S04]  /*0450*/  FADD R6, R28, -R7 ;  /* 0x800000071c067221 */ /* 0x000fc80000000000 */
[----:B------:R-:W-:Y:S01]  /*0460*/  FFMA R6, R26, R6, R27 ;  /* 0x000000061a067223 */ /* 0x000fe2000000001b */
[----:B------:R-:W-:Y:S01]  /*0470*/  FFMA R26, R9, R3, R11 ;  /* 0x00000003091a7223 */ /* 0x000fe2000000000b */
[----:B------:R-:W-:-:S03]  /*0480*/  IADD3 R11, R21, 0x18000, RZ ;  /* 0x00018000150b7810 */ /* 0x000fc60007ffe0ff */
[----:B------:R-:W-:Y:S02]  /*0490*/  FADD R21, R29, -R26 ;  /* 0x8000001a1d157221 */ /* 0x000fe40000000000 */
[----:B------:R-:W-:-:S04]  /*04a0*/  IMAD.WIDE R12, R11, 0x4, R12 ;  /* 0x000000040b0c7825 */ /* 0x000fc800078e020c */
[----:B------:R-:W-:Y:S01]  /*04b0*/  FFMA R21, R9, R21, R10 ;  /* 0x0000001509157223 */ /* 0x000fe2000000000a */
[----:B------:R-:W-:Y:S02]  /*04c0*/  CS2R R8, SRZ ;  /* 0x0000000000087805 */ /* 0x000fe4000001ff00 */
[----:B------:R-:W-:-:S06]  /*04d0*/  CS2R R10, SRZ ;  /* 0x00000000000a7805 */ /* 0x000fcc000001ff00 */
[----:B------:R1:W2:Y:S01]  /*04e0*/  @!P0 LDG.E.EF.128 R8, desc[UR6][R12.64] ;  /* 0x000000060c088981 */ /* 0x0002a2000c0e1d00 */
[----:B------:R-:W-:Y:S01]  /*04f0*/  FADD R23, R23, -R24 ;  /* 0x8000001817177221 */ /* 0x000fe20000000000 */
[----:B------:R-:W-:Y:S01]  /*0500*/  FADD R20, R20, 1 ;  /* 0x3f80000014147421 */ /* 0x000fe20000000000 */
[----:B------:R-:W-:Y:S01]  /*0510*/  FSEL R24, R24, RZ, !P0 ;  /* 0x000000ff18187208 */ /* 0x000fe20004000000 */
[----:B------:R-:W3:Y:S01]  /*0520*/  S2UR UR5, SR_CgaCtaId ;  /* 0x00000000000579c3 */ /* 0x000ee20000008800 */
[----:B------:R-:W-:Y:S01]  /*0530*/  FFMA R0, R0, R23, RZ ;  /* 0x0000001700007223 */ /* 0x000fe200000000ff */
[----:B------:R-:W-:Y:S01]  /*0540*/  SEL R23, R5, RZ, !P0 ;  /* 0x000000ff05177207 */ /* 0x000fe20004000000 */
[----:B------:R-:W-:Y:S01]  /*0550*/  FADD R5, R22, -R25 ;  /* 0x8000001916057221 */ /* 0x000fe20000000000 */
[----:B------:R-:W-:Y:S01]  /*0560*/  SEL R4, R4, RZ, !P0 ;  /* 0x000000ff04047207 */ /* 0x000fe20004000000 */
[----:B------:R-:W-:Y:S01]  /*0570*/  UMOV UR4, 0x400 ;  /* 0x0000040000047882 */ /* 0x000fe20000000000 */
[----:B------:R-:W-:Y:S01]  /*0580*/  FSEL R27, R20, 1, !P0 ;  /* 0x3f800000141b7808 */ /* 0x000fe20004000000 */
[----:B-1----:R-:W-:Y:S01]  /*0590*/  FADD R13, -R24, R23 ;  /* 0x00000017180d7221 */ /* 0x002fe20000000100 */
[----:B------:R-:W-:Y:S01]  /*05a0*/  FSEL R25, R25, RZ, !P0 ;  /* 0x000000ff19197208 */ /* 0x000fe20004000000 */
[----:B------:R-:W-:Y:S01]  /*05b0*/  FFMA R5, R2, R5, RZ ;  /* 0x0000000502057223 */ /* 0x000fe200000000ff */
[----:B------:R-:W-:Y:S01]  /*05c0*/  FSEL R20, R20, RZ, !P0 ;  /* 0x000000ff14147208 */ /* 0x000fe20004000000 */
[----:B------:R1:W4:Y:S01]  /*05d0*/  MUFU.RCP R2, R27 ;  /* 0x0000001b00027308 */ /* 0x0003220000001000 */
[----:B------:R-:W-:Y:S01]  /*05e0*/  FFMA R24, R13, R3, R24 ;  /* 0x000000030d187223 */ /* 0x000fe20000000018 */
[----:B------:R-:W-:Y:S01]  /*05f0*/  FADD R12, -R25, R4 ;  /* 0x00000004190c7221 */ /* 0x000fe20000000100 */
[----:B------:R-:W-:-:S02]  /*0600*/  FSEL R29, R26, RZ, !P0 ;  /* 0x000000ff1a1d7208 */ /* 0x000fc40004000000 */
[----:B------:R-:W-:Y:S01]  /*0610*/  FADD R23, R23, -R24 ;  /* 0x8000001817177221 */ /* 0x000fe20000000000 */
[----:B------:R-:W-:Y:S01]  /*0620*/  FFMA R3, R12, R3, R25 ;  /* 0x000000030c037223 */ /* 0x000fe20000000019 */
[----:B------:R-:W-:Y:S02]  /*0630*/  FSEL R25, R24, RZ, !P0 ;  /* 0x000000ff18197208 */ /* 0x000fe40004000000 */
[----:B------:R-:W-:Y:S01]  /*0640*/  FFMA R13, R13, R23, R0 ;  /* 0x000000170d0d7223 */ /* 0x000fe20000000000 */
[----:B------:R-:W-:Y:S01]  /*0650*/  FADD R0, R4, -R3 ;  /* 0x8000000304007221 */ /* 0x000fe20000000000 */
[----:B------:R-:W-:Y:S01]  /*0660*/  FSEL R4, R3, RZ, !P0 ;  /* 0x000000ff03047208 */ /* 0x000fe20004000000 */
[----:B------:R-:W-:Y:S01]  /*0670*/  FADD R3, R20, R20 ;  /* 0x0000001414037221 */ /* 0x000fe20000000000 */
[----:B---3--:R-:W-:Y:S01]  /*0680*/  UPRMT UR4, UR5, 0x654, UR4 ;  /* 0x0000065405047896 */ /* 0x008fe20008000004 */
[----:B------:R-:W-:Y:S02]  /*0690*/  FFMA R12, R12, R0, R5 ;  /* 0x000000000c0c7223 */ /* 0x000fe40000000005 */
[----:B------:R-:W-:Y:S01]  /*06a0*/  FADD R5, R20, R3 ;  /* 0x0000000314057221 */ /* 0x000fe20000000000 */
[----:B------:R-:W-:-:S03]  /*06b0*/  FSETP.GEU.AND P2, PT, R3, 1.175494350822287508e-38, PT ;  /* 0x008000000300780b */ /* 0x000fc60003f4e000 */
[C---:B------:R-:W-:Y:S01]  /*06c0*/  FMUL R24, R5.reuse, 16777216 ;  /* 0x4b80000005187820 */ /* 0x040fe20000400000 */
[----:B------:R-:W-:Y:S02]  /*06d0*/  FSETP.GEU.AND P3, PT, R5, 1.175494350822287508e-38, PT ;  /* 0x008000000500780b */ /* 0x000fe40003f6e000 */
[----:B--2---:R-:W-:Y:S02]  /*06e0*/  SEL R9, R9, RZ, !P0 ;  /* 0x000000ff09097207 */ /* 0x004fe40004000000 */
[----:B------:R-:W-:Y:S02]  /*06f0*/  SEL R23, R8, RZ, !P0 ;  /* 0x000000ff08177207 */ /* 0x000fe40004000000 */
[----:B------:R-:W-:Y:S01]  /*0700*/  SEL R11, R11, RZ, !P0 ;  /* 0x000000ff0b0b7207 */ /* 0x000fe20004000000 */
[----:B------:R-:W-:Y:S02]  /*0710*/  FADD R22, -R25, R9 ;  /* 0x0000000919167221 */ /* 0x000fe40000000100 */
[----:B-1----:R-:W-:-:S02]  /*0720*/  FADD R27, -R4, R23 ;  /* 0x00000017041b7221 */ /* 0x002fc40000000100 */
[-C--:B----4-:R-:W-:Y:S01]  /*0730*/  FFMA R0, R22, R2.reuse, R25 ;  /* 0x0000000216007223 */ /* 0x090fe20000000019 */
[----:B------:R-:W-:Y:S01]  /*0740*/  SEL R25, R10, RZ, !P0 ;  /* 0x000000ff0a197207 */ /* 0x000fe20004000000 */
[----:B------:R-:W-:Y:S01]  /*0750*/  FFMA R4, R27, R2, R4 ;  /* 0x000000021b047223 */ /* 0x000fe20000000004 */
[----:B------:R-:W-:Y:S01]  /*0760*/  FMUL R10, R3, 16777216 ;  /* 0x4b800000030a7820 */ /* 0x000fe20000400000 */
[----:B------:R-:W-:Y:S01]  /*0770*/  FADD R9, R9, -R0 ;  /* 0x8000000009097221 */ /* 0x000fe20000000000 */
[----:B------:R-:W-:-:S03]  /*0780*/  FSEL R0, R0, RZ, !P0 ;  /* 0x000000ff00007208 */ /* 0x000fc60004000000 */
[----:B------:R-:W-:Y:S01]  /*0790*/  FFMA R13, R22, R9, R13 ;  /* 0x00000009160d7223 */ /* 0x000fe2000000000d */
[----:B------:R-:W-:Y:S01]  /*07a0*/  FADD R22, -R29, R25 ;  /* 0x000000191d167221 */ /* 0x000fe20000000100 */
[----:B------:R-:W-:Y:S01]  /*07b0*/  FADD R9, R23, -R4 ;  /* 0x8000000417097221 */ /* 0x000fe20000000000 */
[----:B------:R-:W-:Y:S02]  /*07c0*/  FMUL R23, R20, 16777216 ;  /* 0x4b80000014177820 */ /* 0x000fe40000400000 */
[----:B------:R-:W-:Y:S01]  /*07d0*/  FFMA R8, R22, R2, R29 ;  /* 0x0000000216087223 */ /* 0x000fe2000000001d */
[----:B------:R-:W-:Y:S01]  /*07e0*/  FFMA R9, R27, R9, R12 ;  /* 0x000000091b097223 */ /* 0x000fe2000000000c */
[----:B------:R-:W-:Y:S01]  /*07f0*/  FSEL R12, R10, R3, !P2 ;  /* 0x000000030a0c7208 */ /* 0x000fe20005000000 */
[----:B------:R-:W-:Y:S01]  /*0800*/  FADD R10, R20, R5 ;  /* 0x00000005140a7221 */ /* 0x000fe20000000000 */
[----:B------:R-:W-:Y:S01]  /*0810*/  FADD R25, R25, -R8 ;  /* 0x8000000819197221 */ /* 0x000fe20000000000 */
[----:B------:R-:W-:-:S02]  /*0820*/  FSEL R26, R23, R20, !P3 ;  /* 0x00000014171a7208 */ /* 0x000fc40005800000 */
[----:B------:R-:W-:Y:S01]  /*0830*/  FMUL R27, R10, 16777216 ;  /* 0x4b8000000a1b7820 */ /* 0x000fe20000400000 */
[----:B------:R-:W-:Y:S01]  /*0840*/  FFMA R21, R22, R25, R21 ;  /* 0x0000001916157223 */ /* 0x000fe20000000015 */
[----:B------:R-:W-:Y:S01]  /*0850*/  FSEL R25, R24, R5, !P3 ;  /* 0x0000000518197208 */ /* 0x000fe20005800000 */
[----:B------:R-:W1:Y:S01]  /*0860*/  MUFU.RCP R12, R12 ;  /* 0x0000000c000c7308 */ /* 0x000e620000001000 */
[----:B------:R-:W-:Y:S02]  /*0870*/  FSETP.GEU.AND P1, PT, R10, 1.175494350822287508e-38, PT ;  /* 0x008000000a00780b */ /* 0x000fe40003f2e000 */
[----:B------:R-:W-:Y:S02]  /*0880*/  FSEL R24, R7, RZ, !P0 ;  /* 0x000000ff07187208 */ /* 0x000fe40004000000 */
[----:B------:R-:W-:Y:S02]  /*0890*/  FSEL R22, R27, R10, !P1 ;  /* 0x0000000a1b167208 */ /* 0x000fe40004800000 */
[----:B------:R-:W-:Y:S01]  /*08a0*/  FSEL R27, R23, R20, !P2 ;  /* 0x00000014171b7208 */ /* 0x000fe20005000000 */
[----:B------:R-:W2:Y:S01]  /*08b0*/  MUFU.RCP R25, R25 ;  /* 0x0000001900197308 */ /* 0x000ea20000001000 */
[----:B------:R-:W-:-:S02]  /*08c0*/  FSETP.NEU.AND P2, PT, R3, RZ, PT ;  /* 0x000000ff0300720b */ /* 0x000fc40003f4d000 */
[----:B------:R-:W-:Y:S02]  /*08d0*/  FSEL R8, R8, RZ, !P0 ;  /* 0x000000ff08087208 */ /* 0x000fe40004000000 */
[----:B------:R-:W-:Y:S01]  /*08e0*/  FSEL R13, R13, RZ, !P0 ;  /* 0x000000ff0d0d7208 */ /* 0x000fe20004000000 */
[----:B-1----:R-:W-:Y:S02]  /*08f0*/  FMUL R12, R12, R27 ;  /* 0x0000001b0c0c7220 */ /* 0x002fe40000400000 */
[----:B------:R-:W1:Y:S01]  /*0900*/  MUFU.RCP R22, R22 ;  /* 0x0000001600167308 */ /* 0x000e620000001000 */
[----:B------:R-:W-:Y:S01]  /*0910*/  FSEL R27, R23, R20, !P1 ;  /* 0x00000014171b7208 */ /* 0x000fe20004800000 */
[----:B------:R-:W-:Y:S01]  /*0920*/  FADD R23, -R24, R11 ;  /* 0x0000000b18177221 */ /* 0x000fe20000000100 */
[----:B------:R-:W-:Y:S02]  /*0930*/  FSETP.NEU.AND P1, PT, R5, RZ, PT ;  /* 0x000000ff0500720b */ /* 0x000fe40003f2d000 */
[----:B------:R-:W-:Y:S01]  /*0940*/  FSEL R12, R12, RZ, P2 ;  /* 0x000000ff0c0c7208 */ /* 0x000fe20001000000 */
[----:B------:R-:W-:Y:S01]  /*0950*/  FFMA R2, R23, R2, R24 ;  /* 0x0000000217027223 */ /* 0x000fe20000000018 */
[----:B--2---:R-:W-:Y:S01]  /*0960*/  FMUL R7, R25, R26 ;  /* 0x0000001a19077220 */ /* 0x004fe20000400000 */
[----:B------:R-:W-:-:S02]  /*0970*/  FSEL R25, R4, RZ, !P0 ;  /* 0x000000ff04197208 */ /* 0x000fc40004000000 */
[----:B------:R-:W-:Y:S01]  /*0980*/  FADD R11, R11, -R2 ;  /* 0x800000020b0b7221 */ /* 0x000fe20000000000 */
[----:B------:R-:W-:Y:S02]  /*0990*/  FSEL R21, R21, RZ, !P0 ;  /* 0x000000ff15157208 */ /* 0x000fe40004000000 */
[----:B------:R-:W-:Y:S01]  /*09a0*/  FADD R4, -R25, R0 ;  /* 0x0000000019047221 */ /* 0x000fe20000000100 */
[----:B------:R-:W-:Y:S01]  /*09b0*/  FSEL R0, R9, RZ, !P0 ;  /* 0x000000ff09007208 */ /* 0x000fe20004000000 */
[----:B-1----:R-:W-:Y:S01]  /*09c0*/  FMUL R22, R22, R27 ;  /* 0x0000001b16167220 */ /* 0x002fe20000400000 */
[----:B------:R-:W-:Y:S01]  /*09d0*/  FSETP.NEU.AND P2, PT, R10, RZ, PT ;  /* 0x000000ff0a00720b */ /* 0x000fe20003f4d000 */
[C---:B------:R-:W-:Y:S01]  /*09e0*/  FFMA R25, R4.reuse, R12, R25 ;  /* 0x0000000c04197223 */ /* 0x040fe20000000019 */
[----:B------:R-:W-:Y:S01]  /*09f0*/  FMUL R9, R4, R4 ;  /* 0x0000000404097220 */ /* 0x000fe20000400000 */
[----:B------:R-:W-:Y:S01]  /*0a00*/  FADD R4, R10, R10 ;  /* 0x0000000a0a047221 */ /* 0x000fe20000000000 */
[----:B------:R-:W-:Y:S01]  /*0a10*/  FADD R13, R13, R0 ;  /* 0x000000000d0d7221 */ /* 0x000fe20000000000 */
[----:B------:R-:W-:Y:S01]  /*0a20*/  FADD R8, R8, -R25 ;  /* 0x8000001908087221 */ /* 0x000fe20000000000 */
[----:B------:R-:W-:Y:S01]  /*0a30*/  FMUL R9, R20, R9 ;  /* 0x0000000914097220 */ /* 0x000fe20000400000 */
[----:B------:R-:W-:Y:S01]  /*0a40*/  FSEL R0, R7, RZ, P1 ;  /* 0x000000ff07007208 */ /* 0x000fe20000800000 */
[----:B------:R-:W-:Y:S01]  /*0a50*/  FFMA R6, R23, R11, R6 ;  /* 0x0000000b17067223 */ /* 0x000fe20000000006 */
[----:B------:R-:W-:Y:S01]  /*0a60*/  FMUL R20, R8, R8 ;  /* 0x0000000808147220 */ /* 0x000fe20000400000 */
[----:B------:R-:W-:Y:S01]  /*0a70*/  FSETP.GEU.AND P3, PT, |R4|, 1.175494350822287508e-38, PT ;  /* 0x008000000400780b */ /* 0x000fe20003f6e200 */
[----:B------:R-:W-:Y:S01]  /*0a80*/  FFMA R12, R12, R9, R13 ;  /* 0x000000090c0c7223 */ /* 0x000fe2000000000d */
[----:B------:R-:W-:Y:S01]  /*0a90*/  FSEL R2, R2, RZ, !P0 ;  /* 0x000000ff02027208 */ /* 0x000fe20004000000 */
[----:B------:R-:W-:Y:S01]  /*0aa0*/  FMUL R20, R3, R20 ;  /* 0x0000001403147220 */ /* 0x000fe20000400000 */
[----:B------:R-:W-:Y:S01]  /*0ab0*/  FFMA R25, R8, R0, R25 ;  /* 0x0000000008197223 */ /* 0x000fe20000000019 */
[C---:B------:R-:W-:Y:S01]  /*0ac0*/  FMUL R3, R4.reuse, 0.25 ;  /* 0x3e80000004037820 */ /* 0x040fe20000400000 */
[----:B------:R-:W-:Y:S01]  /*0ad0*/  FSETP.GT.AND P1, PT, |R4|, 8.50705917302346158658e+37, PT ;  /* 0x7e8000000400780b */ /* 0x000fe20003f24200 */
[----:B------:R-:W-:Y:S01]  /*0ae0*/  FADD R21, R21, R12 ;  /* 0x0000000c15157221 */ /* 0x000fe20000000000 */
[----:B------:R-:W-:Y:S01]  /*0af0*/  FSEL R22, R22, RZ, P2 ;  /* 0x000000ff16167208 */ /* 0x000fe20001000000 */
[----:B------:R-:W-:Y:S01]  /*0b00*/  FADD R2, R2, -R25 ;  /* 0x8000001902027221 */ /* 0x000fe20000000000 */
[----:B------:R-:W-:Y:S01]  /*0b10*/  FSEL R11, R3, R4, P1 ;  /* 0x00000004030b7208 */ /* 0x000fe20000800000 */
[----:B------:R-:W-:Y:S01]  /*0b20*/  FFMA R21, R0, R20, R21 ;  /* 0x0000001400157223 */ /* 0x000fe20000000015 */
[----:B------:R-:W-:Y:S01]  /*0b30*/  FSEL R6, R6, RZ, !P0 ;  /* 0x000000ff06067208 */ /* 0x000fe20004000000 */
[C---:B------:R-:W-:Y:S01]  /*0b40*/  FMUL R8, R2.reuse, R2 ;  /* 0x0000000202087220 */ /* 0x040fe20000400000 */
[----:B------:R-:W-:Y:S01]  /*0b50*/  FFMA R0, R2, R22, R25 ;  /* 0x0000001602007223 */ /* 0x000fe20000000019 */
[----:B------:R-:W-:Y:S01]  /*0b60*/  @!P3 FMUL R11, R11, 16777216 ;  /* 0x4b8000000b0bb820 */ /* 0x000fe20000400000 */
[----:B------:R-:W-:Y:S01]  /*0b70*/  FADD R2, R4, R4 ;  /* 0x0000000404027221 */ /* 0x000fe20000000000 */
[----:B------:R-:W-:Y:S01]  /*0b80*/  FADD R21, R6, R21 ;  /* 0x0000001506157221 */ /* 0x000fe20000000000 */
[----:B------:R-:W-:Y:S01]  /*0b90*/  FMUL R8, R5, R8 ;  /* 0x0000000805087220 */ /* 0x000fe20000400000 */
[----:B------:R-:W1:Y:S01]  /*0ba0*/  SHFL.BFLY PT, R7, R0, 0x10, 0x1f ;  /* 0x0e001f0000077f89 */ /* 0x000e6200000e0000 */
[----:B------:R-:W-:Y:S01]  /*0bb0*/  FMUL R5, R10, 0.25 ;  /* 0x3e8000000a057820 */ /* 0x000fe20000400000 */
[----:B------:R-:W2:Y:S01]  /*0bc0*/  MUFU.RCP R11, R11 ;  /* 0x0000000b000b7308 */ /* 0x000ea20000001000 */
[----:B------:R-:W-:Y:S01]  /*0bd0*/  FFMA R8, R22, R8, R21 ;  /* 0x0000000816087223 */ /* 0x000fe20000000015 */
[----:B------:R-:W-:-:S02]  /*0be0*/  FSETP.GEU.AND P2, PT, |R2|, 1.175494350822287508e-38, PT ;  /* 0x008000000200780b */ /* 0x000fc40003f4e200 */
[----:B------:R-:W-:Y:S01]  /*0bf0*/  FSEL R6, R5, R10, P1 ;  /* 0x0000000a05067208 */ /* 0x000fe20000800000 */
[----:B------:R-:W-:Y:S01]  /*0c00*/  FMUL R5, R2, 0.25 ;  /* 0x3e80000002057820 */ /* 0x000fe20000400000 */
[----:B------:R-:W3:Y:S01]  /*0c10*/  SHFL.BFLY PT, R9, R8, 0x10, 0x1f ;  /* 0x0e001f0008097f89 */ /* 0x000ee200000e0000 */
[----:B------:R-:W-:Y:S02]  /*0c20*/  FSETP.NEU.AND P1, PT, R4, RZ, PT ;  /* 0x000000ff0400720b */ /* 0x000fe40003f2d000 */
[----:B------:R-:W-:Y:S01]  /*0c30*/  @!P3 FMUL R6, R6, 16777216 ;  /* 0x4b8000000606b820 */ /* 0x000fe20000400000 */
[----:B------:R-:W-:-:S04]  /*0c40*/  FSETP.GT.AND P0, PT, |R2|, 8.50705917302346158658e+37, PT ;  /* 0x7e8000000200780b */ /* 0x000fc80003f04200 */
[----:B------:R-:W-:Y:S01]  /*0c50*/  FSEL R12, R5, R2, P0 ;  /* 0x00000002050c7208 */ /* 0x000fe20000000000 */
[----:B--2---:R-:W-:-:S04]  /*0c60*/  FMUL R6, R11, R6 ;  /* 0x000000060b067220 */ /* 0x004fc80000400000 */
[----:B------:R-:W-:Y:S01]  /*0c70*/  @!P2 FMUL R12, R12, 16777216 ;  /* 0x4b8000000c0ca820 */ /* 0x000fe20000400000 */
[----:B------:R-:W-:Y:S01]  /*0c80*/  FSEL R6, R6, RZ, P1 ;  /* 0x000000ff06067208 */ /* 0x000fe20000800000 */
[----:B-1----:R-:W-:Y:S01]  /*0c90*/  FADD R7, -R0, R7 ;  /* 0x0000000700077221 */ /* 0x002fe20000000100 */
[----:B------:R-:W-:-:S03]  /*0ca0*/  FSETP.NEU.AND P1, PT, R2, RZ, PT ;  /* 0x000000ff0200720b */ /* 0x000fc60003f2d000 */
[----:B------:R-:W1:Y:S01]  /*0cb0*/  MUFU.RCP R12, R12 ;  /* 0x0000000c000c7308 */ /* 0x000e620000001000 */
[C---:B------:R-:W-:Y:S01]  /*0cc0*/  FMUL R11, R7.reuse, R7 ;  /* 0x00000007070b7220 */ /* 0x040fe20000400000 */
[----:B------:R-:W-:-:S03]  /*0cd0*/  FFMA R0, R7, R6, R0 ;  /* 0x0000000607007223 */ /* 0x000fc60000000000 */
[----:B------:R-:W-:Y:S01]  /*0ce0*/  FMUL R11, R10, R11 ;  /* 0x0000000b0a0b7220 */ /* 0x000fe20000400000 */
[----:B---3--:R-:W-:Y:S01]  /*0cf0*/  FADD R9, R8, R9 ;  /* 0x0000000908097221 */ /* 0x008fe20000000000 */
[----:B------:R-:W2:Y:S03]  /*0d00*/  SHFL.BFLY PT, R7, R0, 0x8, 0x1f ;  /* 0x0d001f0000077f89 */ /* 0x000ea600000e0000 */
[----:B------:R-:W-:Y:S01]  /*0d10*/  FFMA R9, R6, R11, R9 ;  /* 0x0000000b06097223 */ /* 0x000fe20000000009 */
[----:B------:R-:W-:Y:S01]  /*0d20*/  FSEL R11, R3, R4, P0 ;  /* 0x00000004030b7208 */ /* 0x000fe20000000000 */
[----:B------:R-:W-:-:S03]  /*0d30*/  FADD R3, R2, R2 ;  /* 0x0000000202037221 */ /* 0x000fc60000000000 */
[----:B------:R-:W3:Y:S01]  /*0d40*/  SHFL.BFLY PT, R8, R9, 0x8, 0x1f ;  /* 0x0d001f0009087f89 */ /* 0x000ee200000e0000 */
[----:B------:R-:W-:Y:S01]  /*0d50*/  @!P2 FMUL R11, R11, 16777216 ;  /* 0x4b8000000b0ba820 */ /* 0x000fe20000400000 */
[C---:B------:R-:W-:Y:S01]  /*0d60*/  FSETP.GEU.AND P2, PT, |R3|.reuse, 1.175494350822287508e-38, PT ;  /* 0x008000000300780b */ /* 0x040fe20003f4e200 */
[C---:B------:R-:W-:Y:S01]  /*0d70*/  FMUL R6, R3.reuse, 0.25 ;  /* 0x3e80000003067820 */ /* 0x040fe20000400000 */
[----:B------:R-:W-:Y:S01]  /*0d80*/  FSETP.GT.AND P0, PT, |R3|, 8.50705917302346158658e+37, PT ;  /* 0x7e8000000300780b */ /* 0x000fe20003f04200 */
[----:B-1----:R-:W-:-:S03]  /*0d90*/  FMUL R11, R12, R11 ;  /* 0x0000000b0c0b7220 */ /* 0x002fc60000400000 */
[----:B------:R-:W-:Y:S02]  /*0da0*/  FSEL R10, R6, R3, P0 ;  /* 0x00000003060a7208 */ /* 0x000fe40000000000 */
[----:B------:R-:W-:Y:S02]  /*0db0*/  FSEL R11, R11, RZ, P1 ;  /* 0x000000ff0b0b7208 */ /* 0x000fe40000800000 */
[----:B------:R-:W-:Y:S02]  /*0dc0*/  FSEL R5, R5, R2, P0 ;  /* 0x0000000205057208 */ /* 0x000fe40000000000 */
[----:B------:R-:W-:Y:S01]  /*0dd0*/  FSETP.NEU.AND P0, PT, R3, RZ, PT ;  /* 0x000000ff0300720b */ /* 0x000fe20003f0d000 */
[----:B------:R-:W-:Y:S01]  /*0de0*/  @!P2 FMUL R10, R10, 16777216 ;  /* 0x4b8000000a0aa820 */ /* 0x000fe20000400000 */
[----:B--2---:R-:W-:Y:S01]  /*0df0*/  FADD R7, -R0, R7 ;  /* 0x0000000700077221 */ /* 0x004fe20000000100 */
[----:B------:R-:W-:Y:S01]  /*0e00*/  @!P2 FMUL R5, R5, 16777216 ;  /* 0x4b8000000505a820 */ /* 0x000fe20000400000 */
[----:B------:R-:W-:-:S02]  /*0e10*/  ISETP.GE.AND P2, PT, R19, 0x10, PT ;  /* 0x000000101300780c */ /* 0x000fc40003f46270 */
[C---:B------:R-:W-:Y:S01]  /*0e20*/  FMUL R13, R7.reuse, R7 ;  /* 0x00000007070d7220 */ /* 0x040fe20000400000 */
[----:B------:R-:W-:Y:S01]  /*0e30*/  FFMA R0, R7, R11, R0 ;  /* 0x0000000b07007223 */ /* 0x000fe20000000000 */
[----:B------:R-:W1:Y:S02]  /*0e40*/  MUFU.RCP R10, R10 ;  /* 0x0000000a000a7308 */ /* 0x000e640000001000 */
[----:B------:R-:W-:Y:S01]  /*0e50*/  FMUL R13, R4, R13 ;  /* 0x0000000d040d7220 */ /* 0x000fe20000400000 */
[----:B---3--:R-:W-:Y:S01]  /*0e60*/  FADD R8, R9, R8 ;  /* 0x0000000809087221 */ /* 0x008fe20000000000 */
[----:B------:R-:W2:Y:S01]  /*0e70*/  SHFL.BFLY PT, R7, R0, 0x4, 0x1f ;  /* 0x0c801f0000077f89 */ /* 0x000ea200000e0000 */
[----:B------:R-:W-:Y:S02]  /*0e80*/  FADD R4, R3, R3 ;  /* 0x0000000303047221 */ /* 0x000fe40000000000 */
[----:B------:R-:W-:-:S03]  /*0e90*/  FFMA R8, R11, R13, R8 ;  /* 0x0000000d0b087223 */ /* 0x000fc60000000008 */
[----:B------:R-:W-:Y:S02]  /*0ea0*/  FSETP.GEU.AND P1, PT, |R4|, 1.175494350822287508e-38, PT ;  /* 0x008000000400780b */ /* 0x000fe40003f2e200 */
[----:B------:R-:W3:Y:S01]  /*0eb0*/  SHFL.BFLY PT, R9, R8, 0x4, 0x1f ;  /* 0x0c801f0008097f89 */ /* 0x000ee200000e0000 */
[----:B-1----:R-:W-:-:S05]  /*0ec0*/  FMUL R5, R10, R5 ;  /* 0x000000050a057220 */ /* 0x002fca0000400000 */
[----:B------:R-:W-:Y:S01]  /*0ed0*/  FSEL R11, R5, RZ, P0 ;  /* 0x000000ff050b7208 */ /* 0x000fe20000000000 */
[C---:B------:R-:W-:Y:S01]  /*0ee0*/  FMUL R5, R4.reuse, 0.25 ;  /* 0x3e80000004057820 */ /* 0x040fe20000400000 */
[----:B------:R-:W-:-:S04]  /*0ef0*/  FSETP.GT.AND P0, PT, |R4|, 8.50705917302346158658e+37, PT ;  /* 0x7e8000000400780b */ /* 0x000fc80003f04200 */
[----:B------:R-:W-:Y:S01]  /*0f00*/  FSEL R10, R5, R4, P0 ;  /* 0x00000004050a7208 */ /* 0x000fe20000000000 */
[----:B--2---:R-:W-:-:S04]  /*0f10*/  FADD R7, -R0, R7 ;  /* 0x0000000700077221 */ /* 0x004fc80000000100 */
[----:B------:R-:W-:Y:S01]  /*0f20*/  @!P1 FMUL R10, R10, 16777216 ;  /* 0x4b8000000a0a9820 */ /* 0x000fe20000400000 */
[C---:B------:R-:W-:Y:S01]  /*0f30*/  FMUL R13, R7.reuse, R7 ;  /* 0x00000007070d7220 */ /* 0x040fe20000400000 */
[----:B------:R-:W-:-:S03]  /*0f40*/  FFMA R0, R7, R11, R0 ;  /* 0x0000000b07007223 */ /* 0x000fc60000000000 */
[----:B------:R-:W-:Y:S01]  /*0f50*/  FMUL R13, R2, R13 ;  /* 0x0000000d020d7220 */ /* 0x000fe20000400000 */
[----:B---3--:R-:W-:Y:S01]  /*0f60*/  FADD R8, R8, R9 ;  /* 0x0000000908087221 */ /* 0x008fe20000000000 */
[----:B------:R-:W1:Y:S01]  /*0f70*/  SHFL.BFLY PT, R7, R0, 0x2, 0x1f ;  /* 0x0c401f0000077f89 */ /* 0x000e6200000e0000 */
[----:B------:R-:W2:Y:S01]  /*0f80*/  MUFU.RCP R10, R10 ;  /* 0x0000000a000a7308 */ /* 0x000ea20000001000 */
[----:B------:R-:W-:Y:S01]  /*0f90*/  FADD R2, R4, R4 ;  /* 0x0000000404027221 */ /* 0x000fe20000000000 */
[----:B------:R-:W-:Y:S01]  /*0fa0*/  FFMA R8, R11, R13, R8 ;  /* 0x0000000d0b087223 */ /* 0x000fe20000000008 */
[----:B------:R-:W-:Y:S02]  /*0fb0*/  FSEL R11, R6, R3, P0 ;  /* 0x00000003060b7208 */ /* 0x000fe40000000000 */
[----:B------:R-:W-:Y:S01]  /*0fc0*/  FSETP.NEU.AND P0, PT, R4, RZ, PT ;  /* 0x000000ff0400720b */ /* 0x000fe20003f0d000 */
[C---:B------:R-:W-:Y:S01]  /*0fd0*/  FMUL R13, R2.reuse, 0.25 ;  /* 0x3e800000020d7820 */ /* 0x040fe20000400000 */
[----:B------:R-:W3:Y:S01]  /*0fe0*/  SHFL.BFLY PT, R9, R8, 0x2, 0x1f ;  /* 0x0c401f0008097f89 */ /* 0x000ee200000e0000 */
[----:B------:R-:W-:Y:S01]  /*0ff0*/  @!P1 FMUL R11, R11, 16777216 ;  /* 0x4b8000000b0b9820 */ /* 0x000fe20000400000 */
[----:B------:R-:W-:-:S03]  /*1000*/  FSETP.GEU.AND P1, PT, |R2|, 1.175494350822287508e-38, PT ;  /* 0x008000000200780b */ /* 0x000fc60003f2e200 */
[----:B--2---:R-:W-:-:S05]  /*1010*/  FMUL R11, R10, R11 ;  /* 0x0000000b0a0b7220 */ /* 0x004fca0000400000 */
[----:B------:R-:W-:Y:S02]  /*1020*/  FSEL R11, R11, RZ, P0 ;  /* 0x000000ff0b0b7208 */ /* 0x000fe40000000000 */
[----:B------:R-:W-:Y:S01]  /*1030*/  FSETP.GT.AND P0, PT, |R2|, 8.50705917302346158658e+37, PT ;  /* 0x7e8000000200780b */ /* 0x000fe20003f04200 */
[----:B-1----:R-:W-:-:S03]  /*1040*/  FADD R7, -R0, R7 ;  /* 0x0000000700077221 */ /* 0x002fc60000000100 */
[----:B------:R-:W-:Y:S01]  /*1050*/  FSEL R13, R13, R2, P0 ;  /* 0x000000020d0d7208 */ /* 0x000fe20000000000 */
[C---:B------:R-:W-:Y:S01]  /*1060*/  FMUL R6, R7.reuse, R7 ;  /* 0x0000000707067220 */ /* 0x040fe20000400000 */
[----:B------:R-:W-:-:S03]  /*1070*/  FFMA R0, R7, R11, R0 ;  /* 0x0000000b07007223 */ /* 0x000fc60000000000 */
[----:B------:R-:W-:Y:S01]  /*1080*/  FMUL R6, R3, R6 ;  /* 0x0000000603067220 */ /* 0x000fe20000400000 */
[----:B---3--:R-:W-:Y:S01]  /*1090*/  FADD R8, R8, R9 ;  /* 0x0000000908087221 */ /* 0x008fe20000000000 */
[----:B------:R-:W1:Y:S01]  /*10a0*/  SHFL.BFLY PT, R3, R0, 0x1, 0x1f ;  /* 0x0c201f0000037f89 */ /* 0x000e6200000e0000 */
[----:B------:R-:W-:Y:S01]  /*10b0*/  @!P1 FMUL R13, R13, 16777216 ;  /* 0x4b8000000d0d9820 */ /* 0x000fe20000400000 */
[----:B------:R-:W-:Y:S01]  /*10c0*/  SHF.R.U32.HI R9, RZ, 0x3, R19 ;  /* 0x00000003ff097819 */ /* 0x000fe20000011613 */
[----:B------:R-:W-:Y:S01]  /*10d0*/  FFMA R6, R11, R6, R8 ;  /* 0x000000060b067223 */ /* 0x000fe20000000008 */
[----:B------:R-:W-:Y:S02]  /*10e0*/  FSEL R8, R5, R4, P0 ;  /* 0x0000000405087208 */ /* 0x000fe40000000000 */
[----:B------:R-:W-:Y:S01]  /*10f0*/  FSETP.NEU.AND P0, PT, R2, RZ, PT ;  /* 0x000000ff0200720b */ /* 0x000fe20003f0d000 */
[----:B------:R-:W2:Y:S01]  /*1100*/  MUFU.RCP R13, R13 ;  /* 0x0000000d000d7308 */ /* 0x000ea20000001000 */
[----:B------:R-:W3:Y:S01]  /*1110*/  SHFL.BFLY PT, R7, R6, 0x1, 0x1f ;  /* 0x0c201f0006077f89 */ /* 0x000ee200000e0000 */
[----:B------:R-:W-:Y:S01]  /*1120*/  @!P1 FMUL R8, R8, 16777216 ;  /* 0x4b80000008089820 */ /* 0x000fe20000400000 */
[----:B------:R-:W-:-:S02]  /*1130*/  LOP3.LUT P1, RZ, R19, 0x1f, RZ, 0xc0, !PT ;  /* 0x0000001f13ff7812 */ /* 0x000fc4000782c0ff */
[----:B------:R-:W-:Y:S01]  /*1140*/  LOP3.LUT R9, R9, 0x3c, RZ, 0xc0, !PT ;  /* 0x0000003c09097812 */ /* 0x000fe200078ec0ff */
[----:B--2---:R-:W-:-:S10]  /*1150*/  FMUL R8, R13, R8 ;  /* 0x000000080d087220 */ /* 0x004fd40000400000 */
[----:B------:R-:W-:Y:S01]  /*1160*/  @!P1 STS [R9+UR4+0x80], R2 ;  /* 0x0000800209009988 */ /* 0x000fe20008000804 */
[----:B-1----:R-:W-:Y:S01]  /*1170*/  FADD R3, -R0, R3 ;  /* 0x0000000300037221 */ /* 0x002fe20000000100 */
[----:B------:R-:W-:-:S03]  /*1180*/  FSEL R8, R8, RZ, P0 ;  /* 0x000000ff08087208 */ /* 0x000fc60000000000 */
[----:B------:R-:W-:Y:S01]  /*1190*/  FMUL R5, R3, R3 ;  /* 0x0000000303057220 */ /* 0x000fe20000400000 */
[----:B---3--:R-:W-:-:S03]  /*11a0*/  FADD R7, R6, R7 ;  /* 0x0000000706077221 */ /* 0x008fc60000000000 */
[----:B------:R-:W-:Y:S01]  /*11b0*/  FMUL R5, R4, R5 ;  /* 0x0000000504057220 */ /* 0x000fe20000400000 */
[----:B------:R-:W-:-:S03]  /*11c0*/  FFMA R4, R3, R8, R0 ;  /* 0x0000000803047223 */ /* 0x000fc60000000000 */
[----:B------:R-:W-:Y:S02]  /*11d0*/  FFMA R8, R8, R5, R7 ;  /* 0x0000000508087223 */ /* 0x000fe40000000007 */
[----:B------:R-:W-:Y:S04]  /*11e0*/  @!P1 STS [R9+UR4], R4 ;  /* 0x0000000409009988 */ /* 0x000fe80008000804 */
[----:B------:R-:W-:Y:S01]  /*11f0*/  @!P1 STS [R9+UR4+0x40], R8 ;  /* 0x0000400809009988 */ /* 0x000fe20008000804 */
[----:B------:R-:W-:Y:S06]  /*1200*/  BAR.SYNC.DEFER_BLOCKING 0x0 ;  /* 0x0000000000007b1d */ /* 0x000fec0000010000 */
[----:B------:R-:W1:Y:S04]  /*1210*/  @!P2 LDS R17, [R16+UR4+0x80] ;  /* 0x000080041011a984 */ /* 0x000e680008000800 */
[----:B------:R-:W2:Y:S04]  /*1220*/  @!P2 LDS R15, [R16+UR4] ;  /* 0x00000004100fa984 */ /* 0x000ea80008000800 */
[----:B------:R-:W3:Y:S04]  /*1230*/  @!P2 LDS R18, [R16+UR4+0x40] ;  /* 0x000040041012a984 */ /* 0x000ee80008000800 */
[----:B-1----:R-:W1:Y:S04]  /*1240*/  SHFL.BFLY PT, R6, R17, 0x8, 0x1f ;  /* 0x0d001f0011067f89 */ /* 0x002e6800000e0000 */
[----:B--2---:R-:W2:Y:S04]  /*1250*/  SHFL.BFLY PT, R4, R15, 0x8, 0x1f ;  /* 0x0d001f000f047f89 */ /* 0x004ea800000e0000 */
[----:B---3--:R-:W3:Y:S01]  /*1260*/  SHFL.BFLY PT, R7, R18, 0x8, 0x1f ;  /* 0x0d001f0012077f89 */ /* 0x008ee200000e0000 */
[----:B-1----:R-:W-:-:S04]  /*1270*/  FADD R0, R17, R6 ;  /* 0x0000000611007221 */ /* 0x002fc80000000000 */
[C---:B------:R-:W-:Y:S01]  /*1280*/  FMUL R5, R0.reuse, 0.25 ;  /* 0x3e80000000057820 */ /* 0x040fe20000400000 */
[C---:B------:R-:W-:Y:S01]  /*1290*/  FSETP.GEU.AND P1, PT, |R0|.reuse, 1.175494350822287508e-38, PT ;  /* 0x008000000000780b */ /* 0x040fe20003f2e200 */
[----:B------:R-:W1:Y:S01]  /*12a0*/  SHFL.BFLY PT, R3, R0, 0x4, 0x1f ;  /* 0x0c801f0000037f89 */ /* 0x000e6200000e0000 */
[----:B------:R-:W-:Y:S01]  /*12b0*/  FSETP.GT.AND P0, PT, |R0|, 8.50705917302346158658e+37, PT ;  /* 0x7e8000000000780b */ /* 0x000fe20003f04200 */
[----:B--2---:R-:W-:Y:S01]  /*12c0*/  FADD R4, -R15, R4 ;  /* 0x000000040f047221 */ /* 0x004fe20000000100 */
[----:B---3--:R-:W-:Y:S02]  /*12d0*/  FADD R7, R18, R7 ;  /* 0x0000000712077221 */ /* 0x008fe40000000000 */
[----:B------:R-:W-:Y:S01]  /*12e0*/  FSEL R5, R5, R0, P0 ;  /* 0x0000000005057208 */ /* 0x000fe20000000000 */
[----:B------:R-:W-:-:S04]  /*12f0*/  FMUL R8, R4, R4 ;  /* 0x0000000404087220 */ /* 0x000fc80000400000 */
[----:B------:R-:W-:Y:S02]  /*1300*/  FMUL R8, R17, R8 ;  /* 0x0000000811087220 */ /* 0x000fe40000400000 */
[----:B------:R-:W-:Y:S02]  /*1310*/  @!P1 FMUL R5, R5, 16777216 ;  /* 0x4b80000005059820 */ /* 0x000fe40000400000 */
[----:B------:R-:W-:-:S04]  /*1320*/  @P0 FMUL R6, R6, 0.25 ;  /* 0x3e80000006060820 */ /* 0x000fc80000400000 */
[----:B------:R-:W2:Y:S01]  /*1330*/  MUFU.RCP R5, R5 ;  /* 0x0000000500057308 */ /* 0x000ea20000001000 */
[----:B------:R-:W-:Y:S01]  /*1340*/  @!P1 FMUL R6, R6, 16777216 ;  /* 0x4b80000006069820 */ /* 0x000fe20000400000 */
[C---:B------:R-:W-:Y:S01]  /*1350*/  FSETP.NEU.AND P1, PT, R0.reuse, RZ, PT ;  /* 0x000000ff0000720b */ /* 0x040fe20003f2d000 */
[----:B-1----:R-:W-:-:S04]  /*1360*/  FADD R2, R0, R3 ;  /* 0x0000000300027221 */ /* 0x002fc80000000000 */
[C---:B------:R-:W-:Y:S01]  /*1370*/  FMUL R9, R2.reuse, 0.25 ;  /* 0x3e80000002097820 */ /* 0x040fe20000400000 */
[C---:B------:R-:W-:Y:S02]  /*1380*/  FSETP.GEU.AND P2, PT, |R2|.reuse, 1.175494350822287508e-38, PT ;  /* 0x008000000200780b */ /* 0x040fe40003f4e200 */
[----:B------:R-:W-:Y:S01]  /*1390*/  FSETP.GT.AND P0, PT, |R2|, 8.50705917302346158658e+37, PT ;  /* 0x7e8000000200780b */ /* 0x000fe20003f04200 */
[----:B--2---:R-:W-:Y:S02]  /*13a0*/  FMUL R6, R5, R6 ;  /* 0x0000000605067220 */ /* 0x004fe40000400000 */
[----:B------:R-:W1:Y:S01]  /*13b0*/  SHFL.BFLY PT, R5, R2, 0x2, 0x1f ;  /* 0x0c401f0002057f89 */ /* 0x000e6200000e0000 */
[----:B------:R-:W-:Y:S02]  /*13c0*/  FSEL R9, R9, R2, P0 ;  /* 0x0000000209097208 */ /* 0x000fe40000000000 */
[----:B------:R-:W-:Y:S02]  /*13d0*/  FSEL R6, R6, RZ, P1 ;  /* 0x000000ff06067208 */ /* 0x000fe40000800000 */
[----:B------:R-:W-:-:S03]  /*13e0*/  FSETP.NEU.AND P1, PT, R2, RZ, PT ;  /* 0x000000ff0200720b */ /* 0x000fc60003f2d000 */
[----:B------:R-:W-:Y:S01]  /*13f0*/  @!P2 FMUL R9, R9, 16777216 ;  /* 0x4b8000000909a820 */ /* 0x000fe20000400000 */
[----:B------:R-:W-:Y:S01]  /*1400*/  FFMA R15, R4, R6, R15 ;  /* 0x00000006040f7223 */ /* 0x000fe2000000000f */
[----:B------:R-:W-:Y:S01]  /*1410*/  FFMA R7, R6, R8, R7 ;  /* 0x0000000806077223 */ /* 0x000fe20000000007 */
[----:B------:R-:W-:Y:S01]  /*1420*/  @P0 FMUL R3, R3, 0.25 ;  /* 0x3e80000003030820 */ /* 0x000fe20000400000 */
[----:B------:R-:W2:Y:S02]  /*1430*/  MUFU.RCP R8, R9 ;  /* 0x0000000900087308 */ /* 0x000ea40000001000 */
[----:B------:R-:W3:Y:S01]  /*1440*/  SHFL.BFLY PT, R10, R15, 0x4, 0x1f ;  /* 0x0c801f000f0a7f89 */ /* 0x000ee200000e0000 */
[----:B------:R-:W-:-:S03]  /*1450*/  @!P2 FMUL R3, R3, 16777216 ;  /* 0x4b8000000303a820 */ /* 0x000fc60000400000 */
[----:B------:R-:W4:Y:S01]  /*1460*/  SHFL.BFLY PT, R6, R7, 0x4, 0x1f ;  /* 0x0c801f0007067f89 */ /* 0x000f2200000e0000 */
[----:B-1----:R-:W-:Y:S01]  /*1470*/  FADD R4, R2, R5 ;  /* 0x0000000502047221 */ /* 0x002fe20000000000 */
[----:B--2---:R-:W-:-:S03]  /*1480*/  FMUL R8, R8, R3 ;  /* 0x0000000308087220 */ /* 0x004fc60000400000 */
[C---:B------:R-:W-:Y:S01]  /*1490*/  FMUL R3, R4.reuse, 0.25 ;  /* 0x3e80000004037820 */ /* 0x040fe20000400000 */
[C---:B------:R-:W-:Y:S02]  /*14a0*/  FSETP.GEU.AND P2, PT, |R4|.reuse, 1.175494350822287508e-38, PT ;  /* 0x008000000400780b */ /* 0x040fe40003f4e200 */
[----:B------:R-:W-:Y:S02]  /*14b0*/  FSETP.GT.AND P0, PT, |R4|, 8.50705917302346158658e+37, PT ;  /* 0x7e8000000400780b */ /* 0x000fe40003f04200 */
[----:B------:R-:W-:Y:S02]  /*14c0*/  FSEL R8, R8, RZ, P1 ;  /* 0x000000ff08087208 */ /* 0x000fe40000800000 */
[----:B------:R-:W-:Y:S01]  /*14d0*/  FSEL R12, R3, R4, P0 ;  /* 0x00000004030c7208 */ /* 0x000fe20000000000 */
[----:B---3--:R-:W-:Y:S01]  /*14e0*/  FADD R10, -R15, R10 ;  /* 0x0000000a0f0a7221 */ /* 0x008fe20000000100 */
[----:B------:R-:W1:Y:S03]  /*14f0*/  SHFL.BFLY PT, R3, R4, 0x1, 0x1f ;  /* 0x0c201f0004037f89 */ /* 0x000e6600000e0000 */
[C---:B------:R-:W-:Y:S01]  /*1500*/  FMUL R9, R10.reuse, R10 ;  /* 0x0000000a0a097220 */ /* 0x040fe20000400000 */
[----:B------:R-:W-:Y:S01]  /*1510*/  FFMA R10, R10, R8, R15 ;  /* 0x000000080a0a7223 */ /* 0x000fe2000000000f */
[----:B------:R-:W-:Y:S01]  /*1520*/  @!P2 FMUL R12, R12, 16777216 ;  /* 0x4b8000000c0ca820 */ /* 0x000fe20000400000 */
[----:B----4-:R-:W-:Y:S01]  /*1530*/  FADD R7, R7, R6 ;  /* 0x0000000607077221 */ /* 0x010fe20000000000 */
[----:B------:R-:W-:Y:S01]  /*1540*/  FMUL R9, R0, R9 ;  /* 0x0000000900097220 */ /* 0x000fe20000400000 */
[----:B------:R-:W-:Y:S01]  /*1550*/  @P0 FMUL R5, R5, 0.25 ;  /* 0x3e80000005050820 */ /* 0x000fe20000400000 */
[----:B------:R-:W2:Y:S01]  /*1560*/  SHFL.BFLY PT, R11, R10, 0x2, 0x1f ;  /* 0x0c401f000a0b7f89 */ /* 0x000ea200000e0000 */
[----:B------:R-:W-:Y:S01]  /*1570*/  FSETP.NEU.AND P0, PT, R4, RZ, PT ;  /* 0x000000ff0400720b */ /* 0x000fe20003f0d000 */
[----:B------:R-:W3:Y:S01]  /*1580*/  MUFU.RCP R12, R12 ;  /* 0x0000000c000c7308 */ /* 0x000ee20000001000 */
[----:B------:R-:W-:Y:S01]  /*1590*/  FFMA R7, R8, R9, R7 ;  /* 0x0000000908077223 */ /* 0x000fe20000000007 */
[----:B------:R-:W-:-:S04]  /*15a0*/  @!P2 FMUL R5, R5, 16777216 ;  /* 0x4b8000000505a820 */ /* 0x000fc80000400000 */
[----:B------:R-:W4:Y:S01]  /*15b0*/  SHFL.BFLY PT, R0, R7, 0x2, 0x1f ;  /* 0x0c401f0007007f89 */ /* 0x000f2200000e0000 */
[----:B---3--:R-:W-:Y:S01]  /*15c0*/  FMUL R6, R12, R5 ;  /* 0x000000050c067220 */ /* 0x008fe20000400000 */
[----:B-1----:R-:W-:-:S04]  /*15d0*/  FADD R5, R4, R3 ;  /* 0x0000000304057221 */ /* 0x002fc80000000000 */
[----:B------:R-:W-:Y:S01]  /*15e0*/  FSEL R6, R6, RZ, P0 ;  /* 0x000000ff06067208 */ /* 0x000fe20000000000 */
[C---:B------:R-:W-:Y:S01]  /*15f0*/  FMUL R8, R5.reuse, 0.25 ;  /* 0x3e80000005087820 */ /* 0x040fe20000400000 */
[----:B--2---:R-:W-:Y:S01]  /*1600*/  FADD R11, -R10, R11 ;  /* 0x0000000b0a0b7221 */ /* 0x004fe20000000100 */
[C---:B------:R-:W-:Y:S02]  /*1610*/  FSETP.GEU.AND P1, PT, |R5|.reuse, 1.175494350822287508e-38, PT ;  /* 0x008000000500780b */ /* 0x040fe40003f2e200 */
[----:B------:R-:W-:Y:S01]  /*1620*/  FSETP.GT.AND P0, PT, |R5|, 8.50705917302346158658e+37, PT ;  /* 0x7e8000000500780b */ /* 0x000fe20003f04200 */
[C---:B------:R-:W-:Y:S01]  /*1630*/  FFMA R10, R11.reuse, R6, R10 ;  /* 0x000000060b0a7223 */ /* 0x040fe2000000000a */
[----:B------:R-:W-:Y:S02]  /*1640*/  FMUL R11, R11, R11 ;  /* 0x0000000b0b0b7220 */ /* 0x000fe40000400000 */
[----:B------:R-:W-:Y:S01]  /*1650*/  FSEL R8, R8, R5, P0 ;  /* 0x0000000508087208 */ /* 0x000fe20000000000 */
[----:B----4-:R-:W-:Y:S01]  /*1660*/  FADD R7, R7, R0 ;  /* 0x0000000007077221 */ /* 0x010fe20000000000 */
[----:B------:R-:W-:Y:S01]  /*1670*/  FMUL R11, R2, R11 ;  /* 0x0000000b020b7220 */ /* 0x000fe20000400000 */
[----:B------:R-:W1:Y:S03]  /*1680*/  SHFL.BFLY PT, R9, R10, 0x1, 0x1f ;  /* 0x0c201f000a097f89 */ /* 0x000e6600000e0000 */
[----:B------:R-:W-:Y:S01]  /*1690*/  FFMA R7, R6, R11, R7 ;  /* 0x0000000b06077223 */ /* 0x000fe20000000007 */
[----:B------:R-:W-:-:S02]  /*16a0*/  @!P1 FMUL R8, R8, 16777216 ;  /* 0x4b80000008089820 */ /* 0x000fc40000400000 */
[----:B------:R-:W-:Y:S01]  /*16b0*/  @P0 FMUL R3, R3, 0.25 ;  /* 0x3e80000003030820 */ /* 0x000fe20000400000 */
[----:B------:R-:W-:Y:S01]  /*16c0*/  LOP3.LUT P0, RZ, R19, 0xf, RZ, 0xc0, !PT ;  /* 0x0000000f13ff7812 */ /* 0x000fe2000780c0ff */
[----:B------:R-:W2:Y:S02]  /*16d0*/  SHFL.BFLY PT, R0, R7, 0x1, 0x1f ;  /* 0x0c201f0007007f89 */ /* 0x000ea400000e0000 */
[----:B------:R-:W3:Y:S01]  /*16e0*/  MUFU.RCP R8, R8 ;  /* 0x0000000800087308 */ /* 0x000ee20000001000 */
[----:B------:R-:W-:Y:S01]  /*16f0*/  @!P1 FMUL R3, R3, 16777216 ;  /* 0x4b80000003039820 */ /* 0x000fe20000400000 */
[----:B------:R-:W-:Y:S02]  /*1700*/  FSETP.NEU.AND P1, PT, R5, RZ, PT ;  /* 0x000000ff0500720b */ /* 0x000fe40003f2d000 */
[----:B------:R-:W-:Y:S01]  /*1710*/  ISETP.LT.AND P0, PT, R19, 0x10, !P0 ;  /* 0x000000101300780c */ /* 0x000fe20004701270 */
[----:B-1----:R-:W-:Y:S01]  /*1720*/  FADD R9, -R10, R9 ;  /* 0x000000090a097221 */ /* 0x002fe20000000100 */
[----:B---3--:R-:W-:-:S11]  /*1730*/  FMUL R3, R8, R3 ;  /* 0x0000000308037220 */ /* 0x008fd60000400000 */
[----:B------:R1:W-:Y:S01]  /*1740*/  @P0 STS [R16+UR4+0x80], R5 ;  /* 0x0000800510000988 */ /* 0x0003e20008000804 */
[----:B------:R-:W-:Y:S01]  /*1750*/  FMUL R11, R9, R9 ;  /* 0x00000009090b7220 */ /* 0x000fe20000400000 */
[----:B------:R-:W-:Y:S01]  /*1760*/  FSEL R3, R3, RZ, P1 ;  /* 0x000000ff03037208 */ /* 0x000fe20000800000 */
[----:B--2---:R-:W-:Y:S02]  /*1770*/  FADD R0, R7, R0 ;  /* 0x0000000007007221 */ /* 0x004fe40000000000 */
[----:B------:R-:W-:Y:S01]  /*1780*/  FMUL R4, R4, R11 ;  /* 0x0000000b04047220 */ /* 0x000fe20000400000 */
[----:B------:R-:W1:Y:S01]  /*1790*/  LDC.64 R6, c[0x0][0x220] ;  /* 0x00008800ff067b82 */ /* 0x000e620000000a00 */
[----:B------:R-:W-:Y:S02]  /*17a0*/  FFMA R11, R9, R3, R10 ;  /* 0x00000003090b7223 */ /* 0x000fe4000000000a */
[----:B------:R-:W-:Y:S01]  /*17b0*/  FFMA R13, R3, R4, R0 ;  /* 0x00000004030d7223 */ /* 0x000fe20000000000 */
[----:B------:R-:W-:-:S02]  /*17c0*/  MOV R0, 0x39000000 ;  /* 0x3900000000007802 */ /* 0x000fc40000000f00 */
[----:B------:R-:W-:Y:S02]  /*17d0*/  @P0 STS [R16+UR4], R11 ;  /* 0x0000000b10000988 */ /* 0x000fe40008000804 */
[----:B------:R-:W2:Y:S02]  /*17e0*/  LDC.64 R2, c[0x0][0x218] ;  /* 0x00008600ff027b82 */ /* 0x000ea40000000a00 */
[----:B------:R-:W-:Y:S06]  /*17f0*/  @P0 STS [R16+UR4+0x40], R13 ;  /* 0x0000400d10000988 */ /* 0x000fec0008000804 */
[----:B------:R-:W-:Y:S01]  /*1800*/  BAR.SYNC.DEFER_BLOCKING 0x0 ;  /* 0x0000000000007b1d */ /* 0x000fe20000010000 */
[----:B------:R-:W-:-:S04]  /*1810*/  LOP3.LUT P0, RZ, R19, 0x1ff, RZ, 0xc0, !PT ;  /* 0x000001ff13ff7812 */ /* 0x000fc8000780c0ff */
[----:B------:R-:W-:-:S03]  /*1820*/  ISETP.LT.AND P0, PT, R14, 0x40, !P0 ;  /* 0x000000400e00780c */ /* 0x000fc60004701270 */
[----:B------:R-:W3:Y:S01]  /*1830*/  LDC.64 R8, c[0x0][0x228] ;  /* 0x00008a00ff087b82 */ /* 0x000ee20000000a00 */
[----:B-1----:R-:W-:-:S04]  /*1840*/  IMAD.WIDE R4, R14, 0x4, R6 ;  /* 0x000000040e047825 */ /* 0x002fc800078e0206 */
[----:B--2---:R-:W-:Y:S01]  /*1850*/  IMAD.WIDE R2, R14, 0x4, R2 ;  /* 0x000000040e027825 */ /* 0x004fe200078e0202 */
[----:B------:R-:W1:Y:S04]  /*1860*/  LDS R15, [UR4] ;  /* 0x00000004ff0f7984 */ /* 0x000e680008000800 */
[----:B------:R-:W2:Y:S04]  /*1870*/  LDS R17, [UR4+0x40] ;  /* 0x00004004ff117984 */ /* 0x000ea80008000800 */
[----:B-1----:R1:W-:Y:S04]  /*1880*/  @P0 STG.E desc[UR6][R2.64], R15 ;  /* 0x0000000f02000986 */ /* 0x0023e8000c101906 */
[----:B--2---:R1:W-:Y:S01]  /*1890*/  @P0 STG.E desc[UR6][R4.64], R17 ;  /* 0x0000001104000986 */ /* 0x0043e2000c101906 */
[----:B------:R-:W-:Y:S01]  /*18a0*/  FFMA R0, R17, R0, 9.9999997473787516356e-06 ;  /* 0x3727c5ac11007423 */ /* 0x000fe20000000000 */
[----:B---3--:R-:W-:Y:S06]  /*18b0*/  @!P0 EXIT ;  /* 0x000000000000894d */ /* 0x008fec0003800000 */
[----:B-1----:R-:W0:Y:S01]  /*18c0*/  MUFU.RSQ R3, R0 ;  /* 0x0000000000037308 */ /* 0x002e220000001400 */
[----:B------:R-:W-:-:S05]  /*18d0*/  IMAD.WIDE R14, R14, 0x4, R8 ;  /* 0x000000040e0e7825 */ /* 0x000fca00078e0208 */
[----:B0-----:R-:W-:Y:S01]  /*18e0*/  STG.E desc[UR6][R14.64], R3 ;  /* 0x000000030e007986 */ /* 0x001fe2000c101906 */
[----:B------:R-:W-:Y:S05]  /*18f0*/  EXIT ;  /* 0x000000000000794d */ /* 0x000fea0003800000 */
.L_x_0:
[----:B------:R-:W-:-:S00]  /*1900*/  BRA `(.L_x_0) ;  /* 0xfffffffc00fc7947 */ /* 0x000fc0000383ffff */
[----:B------:R-:W-:-:S00]  /*1910*/  NOP ;  /* 0x0000000000007918 */ /* 0x000fc00000000000 */
        /* <DEDUP_REMOVED lines=14> */
.L_x_1:


//--------------------- .nv.global.init           --------------------------
	.section	.nv.global.init,"aw",@progbits
.nv.global.init:
	.type		_$_str,@object
	.size		_$_str,(.L_0 - _$_str)
_$_str:
        /*0000*/ 	.byte	0x5f, 0x5f, 0x43, 0x55, 0x44, 0x41, 0x5f, 0x46, 0x54, 0x5a, 0x00
.L_0:


//--------------------- .nv.shared.triton_red_fused_native_group_norm_21 --------------------------
	.section	.nv.shared.triton_red_fused_native_group_norm_21,"aw",@nobits
	.sectionflags	@""
	.align	16
	.zero		1024


//--------------------- .nv.constant0.triton_red_fused_native_group_norm_21 --------------------------
	.section	.nv.constant0.triton_red_fused_native_group_norm_21,"a",@progbits
	.sectionflags	@""
	.align	4
.nv.constant0.triton_red_fused_native_group_norm_21:
	.zero		568
